//
// Generated by NVIDIA NVVM Compiler
//
// Compiler Build ID: CL-36424714
// Cuda compilation tools, release 13.0, V13.0.88
// Based on NVVM 20.0.0
//

.version 9.0
.target sm_100
.address_size 64

	// .globl	_Z6kernelPi
.extern .func  (.param .b32 func_retval0) vprintf
(
	.param .b64 vprintf_param_0,
	.param .b64 vprintf_param_1
)
;
.global .attribute(.managed) .align 4 .u32 store;
.global .align 1 .b8 $str[29] = {99, 117, 114, 114, 101, 110, 116, 32, 116, 104, 114, 101, 97, 100, 32, 58, 32, 37, 100, 9, 97, 91, 48, 93, 61, 37, 100, 10};
.extern .shared .align 16 .b8 s[];

.visible .entry _Z6kernelPi(
	.param .u64 .ptr .align 1 _Z6kernelPi_param_0
)
{
	.local .align 8 .b8 	__local_depot0[8];
	.reg .b64 	%SP;
	.reg .b64 	%SPL;
	.reg .b32 	%r<10>;
	.reg .b64 	%rd<7>;

	mov.u64 	%SPL, __local_depot0;
	cvta.local.u64 	%SP, %SPL;
	ld.param.u64 	%rd1, [_Z6kernelPi_param_0];
	cvta.to.global.u64 	%rd2, %rd1;
	add.u64 	%rd3, %SP, 0;
	add.u64 	%rd4, %SPL, 0;
	mov.u32 	%r1, %tid.x;
	mov.u32 	%r2, %ctaid.x;
	mov.u32 	%r3, %ntid.x;
	mad.lo.s32 	%r4, %r2, %r3, %r1;
	ld.global.u32 	%r5, [%rd2];
	add.s32 	%r6, %r5, %r4;
	st.global.u32 	[%rd2], %r6;
	bar.sync 	0;
	ld.global.u32 	%r7, [%rd2];
	st.local.v2.u32 	[%rd4], {%r4, %r7};
	mov.u64 	%rd5, $str;
	cvta.global.u64 	%rd6, %rd5;
	{ // callseq 0, 0
	.param .b64 param0;
	st.param.b64 	[param0], %rd6;
	.param .b64 param1;
	st.param.b64 	[param1], %rd3;
	.param .b32 retval0;
	call.uni (retval0), 
	vprintf, 
	(
	param0, 
	param1
	);
	ld.param.b32 	%r8, [retval0];
	} // callseq 0
	ret;

}
	// .globl	_Z14blockReductionPiS_
.visible .entry _Z14blockReductionPiS_(
	.param .u64 .ptr .align 1 _Z14blockReductionPiS__param_0,
	.param .u64 .ptr .align 1 _Z14blockReductionPiS__param_1
)
{
	.reg .b32 	%r<9>;
	.reg .b64 	%rd<5>;

	ld.param.u64 	%rd1, [_Z14blockReductionPiS__param_0];
	cvta.to.global.u64 	%rd2, %rd1;
	mov.u32 	%r1, %tid.x;
	mov.u32 	%r2, %ctaid.x;
	mov.u32 	%r3, %ntid.x;
	mad.lo.s32 	%r4, %r2, %r3, %r1;
	mul.wide.s32 	%rd3, %r4, 4;
	add.s64 	%rd4, %rd2, %rd3;
	ld.global.u32 	%r5, [%rd4];
	shl.b32 	%r6, %r1, 2;
	mov.u32 	%r7, s;
	add.s32 	%r8, %r7, %r6;
	st.shared.u32 	[%r8], %r5;
	bar.sync 	0;
	ret;

}


// ===== COMPILED SASS (sm_100) =====

	.target	sm_100

	.elftype	@"ET_EXEC"


//--------------------- .note.nv.tkinfo           --------------------------
	.section	.note.nv.tkinfo,"",@"SHT_NOTE"
	.sectionflags	@"SHF_NOTE_NV_TKINFO"
	.tkinfo
        /*0018*/ 	.word	0x00000002
        /*0030*/ 	.string	""
        /*0030*/ 	.string	"ptxas"
        /*0030*/ 	.string	"Cuda compilation tools, release 13.0, V13.0.88"
        /*0030*/ 	.string	"Build cuda_13.0.r13.0/compiler.36424714_0"
        /*0030*/ 	.string	"-arch sm_100 -m 64 "



//--------------------- .note.nv.cuinfo           --------------------------
	.section	.note.nv.cuinfo,"",@"SHT_NOTE"
	.sectionflags	@"SHF_NOTE_NV_CUINFO"
        /*0018*/ 	.short	0x0002
        /*001a*/ 	.short	0x0064
        /*001c*/ 	.short	0x0082
	.zero		2


//--------------------- .nv.info                  --------------------------
	.section	.nv.info,"",@"SHT_CUDA_INFO"
	.align	4


	//----- nvinfo : EIATTR_REGCOUNT
	.align		4
        /*0000*/ 	.byte	0x04, 0x2f
        /*0002*/ 	.short	(.L_3 - .L_2)
	.align		4
.L_2:
        /*0004*/ 	.word	index@(_Z6kernelPi)
        /*0008*/ 	.word	0x00000018


	//----- nvinfo : EIATTR_FRAME_SIZE
	.align		4
.L_3:
        /*000c*/ 	.byte	0x04, 0x11
        /*000e*/ 	.short	(.L_5 - .L_4)
	.align		4
.L_4:
        /*0010*/ 	.word	index@(_Z6kernelPi)
        /*0014*/ 	.word	0x00000008


	//----- nvinfo : EIATTR_REGCOUNT
	.align		4
.L_5:
        /*0018*/ 	.byte	0x04, 0x2f
        /*001a*/ 	.short	(.L_7 - .L_6)
	.align		4
.L_6:
        /*001c*/ 	.word	index@(_Z14blockReductionPiS_)
        /*0020*/ 	.word	0x00000008


	//----- nvinfo : EIATTR_FRAME_SIZE
	.align		4
.L_7:
        /*0024*/ 	.byte	0x04, 0x11
        /*0026*/ 	.short	(.L_9 - .L_8)
	.align		4
.L_8:
        /*0028*/ 	.word	index@(_Z14blockReductionPiS_)
        /*002c*/ 	.word	0x00000000


	//----- nvinfo : EIATTR_MIN_STACK_SIZE
	.align		4
.L_9:
        /*0030*/ 	.byte	0x04, 0x12
        /*0032*/ 	.short	(.L_11 - .L_10)
	.align		4
.L_10:
        /*0034*/ 	.word	index@(_Z14blockReductionPiS_)
        /*0038*/ 	.word	0x00000000


	//----- nvinfo : EIATTR_MIN_STACK_SIZE
	.align		4
.L_11:
        /*003c*/ 	.byte	0x04, 0x12
        /*003e*/ 	.short	(.L_13 - .L_12)
	.align		4
.L_12:
        /*0040*/ 	.word	index@(_Z6kernelPi)
        /*0044*/ 	.word	0x00000008
.L_13:


//--------------------- .nv.compat                --------------------------
	.section	.nv.compat,"",@"SHT_CUDA_COMPAT_INFO"
	.align	4
        /*0000*/ 	.byte	0x02, 0x09, 0x00, 0x00, 0x02, 0x02, 0x01, 0x00, 0x02, 0x05, 0x05, 0x00, 0x03, 0x07, 0x01, 0x01
        /*0010*/ 	.byte	0x02, 0x03, 0x00, 0x00, 0x02, 0x06, 0x01, 0x00, 0x04, 0x0b, 0x08, 0x00, 0x09, 0x00, 0x00, 0x00
        /*0020*/ 	.byte	0x00, 0x00, 0x00, 0x00


//--------------------- .nv.info._Z14blockReductionPiS_ --------------------------
	.section	.nv.info._Z14blockReductionPiS_,"",@"SHT_CUDA_INFO"
	.sectionflags	@""
	.align	4


	//----- nvinfo : EIATTR_CUDA_API_VERSION
	.align		4
        /*0000*/ 	.byte	0x04, 0x37
        /*0002*/ 	.short	(.L_15 - .L_14)
.L_14:
        /*0004*/ 	.word	0x00000082


	//----- nvinfo : EIATTR_KPARAM_INFO
	.align		4
.L_15:
        /*0008*/ 	.byte	0x04, 0x17
        /*000a*/ 	.short	(.L_17 - .L_16)
.L_16:
        /*000c*/ 	.word	0x00000000
        /*0010*/ 	.short	0x0001
        /*0012*/ 	.short	0x0008
        /*0014*/ 	.byte	0x00, 0xf5, 0x21, 0x00


	//----- nvinfo : EIATTR_KPARAM_INFO
	.align		4
.L_17:
        /*0018*/ 	.byte	0x04, 0x17
        /*001a*/ 	.short	(.L_19 - .L_18)
.L_18:
        /*001c*/ 	.word	0x00000000
        /*0020*/ 	.short	0x0000
        /*0022*/ 	.short	0x0000
        /*0024*/ 	.byte	0x00, 0xf5, 0x21, 0x00


	//----- nvinfo : EIATTR_SPARSE_MMA_MASK
	.align		4
.L_19:
        /*0028*/ 	.byte	0x03, 0x50
        /*002a*/ 	.short	0x0000


	//----- nvinfo : EIATTR_MAXREG_COUNT
	.align		4
        /*002c*/ 	.byte	0x03, 0x1b
        /*002e*/ 	.short	0x00ff


	//----- nvinfo : EIATTR_NUM_BARRIERS
	.align		4
        /*0030*/ 	.byte	0x02, 0x4c
        /*0032*/ 	.byte	0x01
	.zero		1


	//----- nvinfo : EIATTR_MERCURY_ISA_VERSION
	.align		4
        /*0034*/ 	.byte	0x03, 0x5f
        /*0036*/ 	.short	0x0101


	//----- nvinfo : EIATTR_VRC_CTA_INIT_COUNT
	.align		4
        /*0038*/ 	.byte	0x02, 0x4a
	.zero		1
	.zero		1


	//----- nvinfo : EIATTR_EXIT_INSTR_OFFSETS
	.align		4
        /*003c*/ 	.byte	0x04, 0x1c
        /*003e*/ 	.short	(.L_21 - .L_20)


	//   ....[0]....
.L_20:
        /*0040*/ 	.word	0x000000f0


	//----- nvinfo : EIATTR_CBANK_PARAM_SIZE
	.align		4
.L_21:
        /*0044*/ 	.byte	0x03, 0x19
        /*0046*/ 	.short	0x0010


	//----- nvinfo : EIATTR_PARAM_CBANK
	.align		4
        /*0048*/ 	.byte	0x04, 0x0a
        /*004a*/ 	.short	(.L_23 - .L_22)
	.align		4
.L_22:
        /*004c*/ 	.word	index@(.nv.constant0._Z14blockReductionPiS_)
        /*0050*/ 	.short	0x0380
        /*0052*/ 	.short	0x0010


	//----- nvinfo : EIATTR_SW_WAR
	.align		4
.L_23:
        /*0054*/ 	.byte	0x04, 0x36
        /*0056*/ 	.short	(.L_25 - .L_24)
.L_24:
        /*0058*/ 	.word	0x00000008
.L_25:


//--------------------- .nv.info._Z6kernelPi      --------------------------
	.section	.nv.info._Z6kernelPi,"",@"SHT_CUDA_INFO"
	.sectionflags	@""
	.align	4


	//----- nvinfo : EIATTR_CUDA_API_VERSION
	.align		4
        /*0000*/ 	.byte	0x04, 0x37
        /*0002*/ 	.short	(.L_27 - .L_26)
.L_26:
        /*0004*/ 	.word	0x00000082


	//----- nvinfo : EIATTR_KPARAM_INFO
	.align		4
.L_27:
        /*0008*/ 	.byte	0x04, 0x17
        /*000a*/ 	.short	(.L_29 - .L_28)
.L_28:
        /*000c*/ 	.word	0x00000000
        /*0010*/ 	.short	0x0000
        /*0012*/ 	.short	0x0000
        /*0014*/ 	.byte	0x00, 0xf5, 0x21, 0x00


	//----- nvinfo : EIATTR_SPARSE_MMA_MASK
	.align		4
.L_29:
        /*0018*/ 	.byte	0x03, 0x50
        /*001a*/ 	.short	0x0000


	//----- nvinfo : EIATTR_MAXREG_COUNT
	.align		4
        /*001c*/ 	.byte	0x03, 0x1b
        /*001e*/ 	.short	0x00ff


	//----- nvinfo : EIATTR_NUM_BARRIERS
	.align		4
        /*0020*/ 	.byte	0x02, 0x4c
        /*0022*/ 	.byte	0x01
	.zero		1


	//----- nvinfo : EIATTR_EXTERNS
	.align		4
        /*0024*/ 	.byte	0x04, 0x0f
        /*0026*/ 	.short	(.L_31 - .L_30)


	//   ....[0]....
	.align		4
.L_30:
        /*0028*/ 	.word	index@(vprintf)


	//----- nvinfo : EIATTR_MERCURY_ISA_VERSION
	.align		4
.L_31:
        /*002c*/ 	.byte	0x03, 0x5f
        /*002e*/ 	.short	0x0101


	//----- nvinfo : EIATTR_VRC_CTA_INIT_COUNT
	.align		4
        /*0030*/ 	.byte	0x02, 0x4a
	.zero		1
	.zero		1


	//----- nvinfo : EIATTR_SYSCALL_OFFSETS
	.align		4
        /*0034*/ 	.byte	0x04, 0x46
        /*0036*/ 	.short	(.L_33 - .L_32)


	//   ....[0]....
.L_32:
        /*0038*/ 	.word	0x00000180


	//----- nvinfo : EIATTR_EXIT_INSTR_OFFSETS
	.align		4
.L_33:
        /*003c*/ 	.byte	0x04, 0x1c
        /*003e*/ 	.short	(.L_35 - .L_34)


	//   ....[0]....
.L_34:
        /*0040*/ 	.word	0x00000190


	//----- nvinfo : EIATTR_CBANK_PARAM_SIZE
	.align		4
.L_35:
        /*0044*/ 	.byte	0x03, 0x19
        /*0046*/ 	.short	0x0008


	//----- nvinfo : EIATTR_PARAM_CBANK
	.align		4
        /*0048*/ 	.byte	0x04, 0x0a
        /*004a*/ 	.short	(.L_37 - .L_36)
	.align		4
.L_36:
        /*004c*/ 	.word	index@(.nv.constant0._Z6kernelPi)
        /*0050*/ 	.short	0x0380
        /*0052*/ 	.short	0x0008


	//----- nvinfo : EIATTR_SW_WAR
	.align		4
.L_37:
        /*0054*/ 	.byte	0x04, 0x36
        /*0056*/ 	.short	(.L_39 - .L_38)
.L_38:
        /*0058*/ 	.word	0x00000008
.L_39:


//--------------------- .nv.callgraph             --------------------------
	.section	.nv.callgraph,"",@"SHT_CUDA_CALLGRAPH"
	.align	4
	.sectionentsize	8
	.align		4
        /*0000*/ 	.word	0x00000000
	.align		4
        /*0004*/ 	.word	0xffffffff
	.align		4
        /*0008*/ 	.word	index@(_Z6kernelPi)
	.align		4
        /*000c*/ 	.word	index@(vprintf)
	.align		4
        /*0010*/ 	.word	0x00000000
	.align		4
        /*0014*/ 	.word	0xfffffffe
	.align		4
        /*0018*/ 	.word	0x00000000
	.align		4
        /*001c*/ 	.word	0xfffffffd
	.align		4
        /*0020*/ 	.word	0x00000000
	.align		4
        /*0024*/ 	.word	0xfffffffc


//--------------------- .nv.constant4             --------------------------
	.section	.nv.constant4,"a",@progbits
	.align	8
	.align		8
.nv.constant4:
        /*0000*/ 	.dword	store
	.align		8
        /*0008*/ 	.dword	$str
	.align		8
        /*0010*/ 	.dword	vprintf


//--------------------- .text._Z14blockReductionPiS_ --------------------------
	.section	.text._Z14blockReductionPiS_,"ax",@progbits
	.align	128
        .global         _Z14blockReductionPiS_
        .type           _Z14blockReductionPiS_,@function
        .size           _Z14blockReductionPiS_,(.L_x_3 - _Z14blockReductionPiS_)
        .other          _Z14blockReductionPiS_,@"STO_CUDA_ENTRY STV_DEFAULT"
_Z14blockReductionPiS_:
.text._Z14blockReductionPiS_:
[----:B------:R-:W-:Y:S01]  /*0000*/  LDC R1, c[0x0][0x37c] ;  /* 0x0000df00ff017b82 */ /* 0x000fe20000000800 */
[----:B------:R-:W0:Y:S07]  /*0010*/  S2R R0, SR_TID.X ;  /* 0x0000000000007919 */ /* 0x000e2e0000002100 */
[----:B------:R-:W0:Y:S01]  /*0020*/  S2UR UR6, SR_CTAID.X ;  /* 0x00000000000679c3 */ /* 0x000e220000002500 */
[----:B------:R-:W1:Y:S07]  /*0030*/  LDCU.64 UR4, c[0x0][0x358] ;  /* 0x00006b00ff0477ac */ /* 0x000e6e0008000a00 */
[----:B------:R-:W0:Y:S08]  /*0040*/  LDC R5, c[0x0][0x360] ;  /* 0x0000d800ff057b82 */ /* 0x000e300000000800 */
[----:B------:R-:W2:Y:S01]  /*0050*/  LDC.64 R2, c[0x0][0x380] ;  /* 0x0000e000ff027b82 */ /* 0x000ea20000000a00 */
[----:B0-----:R-:W-:-:S04]  /*0060*/  IMAD R5, R5, UR6, R0 ;  /* 0x0000000605057c24 */ /* 0x001fc8000f8e0200 */
[----:B--2---:R-:W-:-:S06]  /*0070*/  IMAD.WIDE R2, R5, 0x4, R2 ;  /* 0x0000000405027825 */ /* 0x004fcc00078e0202 */
[----:B-1----:R-:W2:Y:S01]  /*0080*/  LDG.E R2, desc[UR4][R2.64] ;  /* 0x0000000402027981 */ /* 0x002ea2000c1e1900 */
[----:B------:R-:W0:Y:S01]  /*0090*/  S2UR UR5, SR_CgaCtaId ;  /* 0x00000000000579c3 */ /* 0x000e220000008800 */
[----:B------:R-:W-:Y:S02]  /*00a0*/  UMOV UR4, 0x400 ;  /* 0x0000040000047882 */ /* 0x000fe40000000000 */
[----:B0-----:R-:W-:-:S06]  /*00b0*/  ULEA UR4, UR5, UR4, 0x18 ;  /* 0x0000000405047291 */ /* 0x001fcc000f8ec0ff */
[----:B------:R-:W-:-:S05]  /*00c0*/  LEA R5, R0, UR4, 0x2 ;  /* 0x0000000400057c11 */ /* 0x000fca000f8e10ff */
[----:B--2---:R-:W-:Y:S01]  /*00d0*/  STS [R5], R2 ;  /* 0x0000000205007388 */ /* 0x004fe20000000800 */
[----:B------:R-:W-:Y:S06]  /*00e0*/  BAR.SYNC.DEFER_BLOCKING 0x0 ;  /* 0x0000000000007b1d */ /* 0x000fec0000010000 */
[----:B------:R-:W-:Y:S05]  /*00f0*/  EXIT ;  /* 0x000000000000794d */ /* 0x000fea0003800000 */
.L_x_0:
[----:B------:R-:W-:-:S00]  /*0100*/  BRA `(.L_x_0) ;  /* 0xfffffffc00fc7947 */ /* 0x000fc0000383ffff */
[----:B------:R-:W-:-:S00]  /*0110*/  NOP ;  /* 0x0000000000007918 */ /* 0x000fc00000000000 */
        /* <DEDUP_REMOVED lines=14> */
.L_x_3:


//--------------------- .text._Z6kernelPi         --------------------------
	.section	.text._Z6kernelPi,"ax",@progbits
	.align	128
        .global         _Z6kernelPi
        .type           _Z6kernelPi,@function
        .size           _Z6kernelPi,(.L_x_4 - _Z6kernelPi)
        .other          _Z6kernelPi,@"STO_CUDA_ENTRY STV_DEFAULT"
_Z6kernelPi:
.text._Z6kernelPi:
[----:B------:R-:W0:Y:S08]  /*0000*/  LDC R1, c[0x0][0x37c] ;  /* 0x0000df00ff017b82 */ /* 0x000e300000000800 */
[----:B------:R-:W1:Y:S01]  /*0010*/  LDC.64 R8, c[0x0][0x380] ;  /* 0x0000e000ff087b82 */ /* 0x000e620000000a00 */
[----:B------:R-:W1:Y:S01]  /*0020*/  LDCU.64 UR4, c[0x0][0x358] ;  /* 0x00006b00ff0477ac */ /* 0x000e620008000a00 */
[----:B------:R-:W2:Y:S01]  /*0030*/  S2R R2, SR_TID.X ;  /* 0x0000000000027919 */ /* 0x000ea20000002100 */
[----:B0-----:R-:W-:Y:S01]  /*0040*/  VIADD R1, R1, 0xfffffff8 ;  /* 0xfffffff801017836 */ /* 0x001fe20000000000 */
[----:B------:R-:W0:Y:S04]  /*0050*/  LDCU UR6, c[0x0][0x2fc] ;  /* 0x00005f80ff0677ac */ /* 0x000e280008000800 */
[----:B------:R-:W2:Y:S01]  /*0060*/  S2UR UR7, SR_CTAID.X ;  /* 0x00000000000779c3 */ /* 0x000ea20000002500 */
[----:B------:R-:W-:Y:S01]  /*0070*/  MOV R0, 0x10 ;  /* 0x0000001000007802 */ /* 0x000fe20000000f00 */
[----:B------:R-:W3:Y:S01]  /*0080*/  LDCU.64 UR8, c[0x4][0x8] ;  /* 0x01000100ff0877ac */ /* 0x000ee20008000a00 */
[----:B-1----:R-:W4:Y:S05]  /*0090*/  LDG.E R7, desc[UR4][R8.64] ;  /* 0x0000000408077981 */ /* 0x002f2a000c1e1900 */
[----:B------:R-:W2:Y:S02]  /*00a0*/  LDC R3, c[0x0][0x360] ;  /* 0x0000d800ff037b82 */ /* 0x000ea40000000800 */
[----:B--2---:R-:W-:-:S05]  /*00b0*/  IMAD R2, R3, UR7, R2 ;  /* 0x0000000703027c24 */ /* 0x004fca000f8e0202 */
[----:B----4-:R-:W-:-:S05]  /*00c0*/  IADD3 R7, PT, PT, R2, R7, RZ ;  /* 0x0000000702077210 */ /* 0x010fca0007ffe0ff */
[----:B------:R0:W-:Y:S01]  /*00d0*/  STG.E desc[UR4][R8.64], R7 ;  /* 0x0000000708007986 */ /* 0x0001e2000c101904 */
[----:B------:R-:W-:Y:S06]  /*00e0*/  BAR.SYNC.DEFER_BLOCKING 0x0 ;  /* 0x0000000000007b1d */ /* 0x000fec0000010000 */
[----:B------:R-:W2:Y:S01]  /*00f0*/  LDG.E R3, desc[UR4][R8.64] ;  /* 0x0000000408037981 */ /* 0x000ea2000c1e1900 */
[----:B------:R-:W1:Y:S01]  /*0100*/  LDCU UR4, c[0x0][0x2f8] ;  /* 0x00005f00ff0477ac */ /* 0x000e620008000800 */
[----:B------:R4:W2:Y:S01]  /*0110*/  LDC.64 R10, c[0x4][R0] ;  /* 0x01000000000a7b82 */ /* 0x0008a20000000a00 */
[----:B---3--:R-:W-:Y:S01]  /*0120*/  IMAD.U32 R4, RZ, RZ, UR8 ;  /* 0x00000008ff047e24 */ /* 0x008fe2000f8e00ff */
[----:B------:R-:W-:-:S02]  /*0130*/  MOV R5, UR9 ;  /* 0x0000000900057c02 */ /* 0x000fc40008000f00 */
[----:B-1----:R-:W-:-:S05]  /*0140*/  IADD3 R6, P0, PT, R1, UR4, RZ ;  /* 0x0000000401067c10 */ /* 0x002fca000ff1e0ff */
[----:B0-----:R-:W-:Y:S01]  /*0150*/  IMAD.X R7, RZ, RZ, UR6, P0 ;  /* 0x00000006ff077e24 */ /* 0x001fe200080e06ff */
[----:B--2---:R4:W-:Y:S07]  /*0160*/  STL.64 [R1], R2 ;  /* 0x0000000201007387 */ /* 0x0049ee0000100a00 */
[----:B------:R-:W-:-:S07]  /*0170*/  LEPC R20, `(.L_x_1) ;  /* 0x000000001014794e */ /* 0x000fce0000000000 */
[----:B----4-:R-:W-:Y:S05]  /*0180*/  CALL.ABS.NOINC R10 ;  /* 0x000000000a007343 */ /* 0x010fea0003c00000 */
.L_x_1:
[----:B------:R-:W-:Y:S05]  /*0190*/  EXIT ;  /* 0x000000000000794d */ /* 0x000fea0003800000 */
.L_x_2:
        /* <DEDUP_REMOVED lines=14> */
.L_x_4:


//--------------------- .nv.global.init           --------------------------
	.section	.nv.global.init,"aw",@progbits
.nv.global.init:
	.type		$str,@object
	.size		$str,(.L_1 - $str)
$str:
        /*0000*/ 	.byte	0x63, 0x75, 0x72, 0x72, 0x65, 0x6e, 0x74, 0x20, 0x74, 0x68, 0x72, 0x65, 0x61, 0x64, 0x20, 0x3a
        /*0010*/ 	.byte	0x20, 0x25, 0x64, 0x09, 0x61, 0x5b, 0x30, 0x5d, 0x3d, 0x25, 0x64, 0x0a, 0x00
.L_1:


//--------------------- .nv.shared._Z14blockReductionPiS_ --------------------------
	.section	.nv.shared._Z14blockReductionPiS_,"aw",@nobits
	.sectionflags	@""
	.align	16
	.zero		1024


//--------------------- .nv.shared.reserved.0     --------------------------
	.section	.nv.shared.reserved.0,"aw",@nobits
	.weak		__nv_reservedSMEM_offset_0_alias
	.size		__nv_reservedSMEM_offset_0_alias, 0, 64
	.other		__nv_reservedSMEM_offset_0_alias,@"STO_CUDA_RESERVED_SHARED STV_DEFAULT"
__nv_reservedSMEM_offset_0_alias:
	.zero		0
	.zero		64


//--------------------- .nv.global                --------------------------
	.section	.nv.global,"aw",@nobits
	.align	4
.nv.global:
	.type		store,@object
	.size		store,(.L_0 - store)
	.other		store,@"STV_DEFAULT STO_CUDA_MANAGED"
store:
	.zero		4
.L_0:


//--------------------- .nv.shared._Z6kernelPi    --------------------------
	.section	.nv.shared._Z6kernelPi,"aw",@nobits
	.sectionflags	@""
	.align	16
	.zero		1024


//--------------------- .nv.constant0._Z14blockReductionPiS_ --------------------------
	.section	.nv.constant0._Z14blockReductionPiS_,"a",@progbits
	.sectionflags	@""
	.align	4
.nv.constant0._Z14blockReductionPiS_:
	.zero		912


//--------------------- .nv.constant0._Z6kernelPi --------------------------
	.section	.nv.constant0._Z6kernelPi,"a",@progbits
	.sectionflags	@""
	.align	4
.nv.constant0._Z6kernelPi:
	.zero		904


//--------------------- SYMBOLS --------------------------

	.type		.nv.reservedSmem.offset0,@object
	.size		.nv.reservedSmem.offset0,0x4
	.type		.nv.reservedSmem.cap,@object
	.size		.nv.reservedSmem.cap,0x4
	.type		vprintf,@function
